	.headerflags	@"EF_CUDA_TEXMODE_UNIFIED EF_CUDA_64BIT_ADDRESS EF_CUDA_ACCELERATORS EF_CUDA_SM90 EF_CUDA_VIRTUAL_SM(EF_CUDA_SM90)"
	.elftype	@"ET_EXEC"


//--------------------- .nv.info                  --------------------------
	.section	.nv.info,"",@"SHT_CUDA_INFO"
	.align	4


	//----- nvinfo : EIATTR_REGCOUNT
	.align		4
        /*0000*/ 	.byte	0x04, 0x2f
        /*0002*/ 	.short	(.L_3 - .L_2)
	.align		4
.L_2:
        /*0004*/ 	.word	index@(triton_poi_fused__native_batch_norm_legit_no_training_add_convolution_42)
        /*0008*/ 	.word	0x00000020


	//----- nvinfo : EIATTR_MIN_STACK_SIZE
	.align		4
.L_3:
        /*000c*/ 	.byte	0x04, 0x12
        /*000e*/ 	.short	(.L_5 - .L_4)
	.align		4
.L_4:
        /*0010*/ 	.word	index@(triton_poi_fused__native_batch_norm_legit_no_training_add_convolution_42)
        /*0014*/ 	.word	0x00000000


	//----- nvinfo : EIATTR_FRAME_SIZE
	.align		4
.L_5:
        /*0018*/ 	.byte	0x04, 0x11
        /*001a*/ 	.short	(.L_7 - .L_6)
	.align		4
.L_6:
        /*001c*/ 	.word	index@(triton_poi_fused__native_batch_norm_legit_no_training_add_convolution_42)
        /*0020*/ 	.word	0x00000000


	//----- nvinfo : EIATTR_MIN_STACK_SIZE
	.align		4
.L_7:
        /*0024*/ 	.byte	0x04, 0x12
        /*0026*/ 	.short	(.L_9 - .L_8)
	.align		4
.L_8:
        /*0028*/ 	.word	index@(triton_poi_fused__native_batch_norm_legit_no_training_add_convolution_42)
        /*002c*/ 	.word	0x00000000
.L_9:


//--------------------- .nv.info.triton_poi_fused__native_batch_norm_legit_no_training_add_convolution_42 --------------------------
	.section	.nv.info.triton_poi_fused__native_batch_norm_legit_no_training_add_convolution_42,"",@"SHT_CUDA_INFO"
	.sectionflags	@""
	.align	4


	//----- nvinfo : EIATTR_CUDA_API_VERSION
	.align		4
        /*0000*/ 	.byte	0x04, 0x37
        /*0002*/ 	.short	(.L_11 - .L_10)
.L_10:
        /*0004*/ 	.word	0x0000007c


	//----- nvinfo : EIATTR_KPARAM_INFO
	.align		4
.L_11:
        /*0008*/ 	.byte	0x04, 0x17
        /*000a*/ 	.short	(.L_13 - .L_12)
.L_12:
        /*000c*/ 	.word	0x00000000
        /*0010*/ 	.short	0x000d
        /*0012*/ 	.short	0x0068
        /*0014*/ 	.byte	0x00, 0xf0, 0x11, 0x00


	//----- nvinfo : EIATTR_KPARAM_INFO
	.align		4
.L_13:
        /*0018*/ 	.byte	0x04, 0x17
        /*001a*/ 	.short	(.L_15 - .L_14)
.L_14:
        /*001c*/ 	.word	0x00000000
        /*0020*/ 	.short	0x000c
        /*0022*/ 	.short	0x0060
        /*0024*/ 	.byte	0x00, 0xf4, 0x21, 0x00


	//----- nvinfo : EIATTR_KPARAM_INFO
	.align		4
.L_15:
        /*0028*/ 	.byte	0x04, 0x17
        /*002a*/ 	.short	(.L_17 - .L_16)
.L_16:
        /*002c*/ 	.word	0x00000000
        /*0030*/ 	.short	0x000b
        /*0032*/ 	.short	0x0058
        /*0034*/ 	.byte	0x00, 0xf4, 0x21, 0x00


	//----- nvinfo : EIATTR_KPARAM_INFO
	.align		4
.L_17:
        /*0038*/ 	.byte	0x04, 0x17
        /*003a*/ 	.short	(.L_19 - .L_18)
.L_18:
        /*003c*/ 	.word	0x00000000
        /*0040*/ 	.short	0x000a
        /*0042*/ 	.short	0x0050
        /*0044*/ 	.byte	0x00, 0xf4, 0x21, 0x00


	//----- nvinfo : EIATTR_KPARAM_INFO
	.align		4
.L_19:
        /*0048*/ 	.byte	0x04, 0x17
        /*004a*/ 	.short	(.L_21 - .L_20)
.L_20:
        /*004c*/ 	.word	0x00000000
        /*0050*/ 	.short	0x0009
        /*0052*/ 	.short	0x0048
        /*0054*/ 	.byte	0x00, 0xf4, 0x21, 0x00


	//----- nvinfo : EIATTR_KPARAM_INFO
	.align		4
.L_21:
        /*0058*/ 	.byte	0x04, 0x17
        /*005a*/ 	.short	(.L_23 - .L_22)
.L_22:
        /*005c*/ 	.word	0x00000000
        /*0060*/ 	.short	0x0008
        /*0062*/ 	.short	0x0040
        /*0064*/ 	.byte	0x00, 0xf4, 0x21, 0x00


	//----- nvinfo : EIATTR_KPARAM_INFO
	.align		4
.L_23:
        /*0068*/ 	.byte	0x04, 0x17
        /*006a*/ 	.short	(.L_25 - .L_24)
.L_24:
        /*006c*/ 	.word	0x00000000
        /*0070*/ 	.short	0x0007
        /*0072*/ 	.short	0x0038
        /*0074*/ 	.byte	0x00, 0xf4, 0x21, 0x00


	//----- nvinfo : EIATTR_KPARAM_INFO
	.align		4
.L_25:
        /*0078*/ 	.byte	0x04, 0x17
        /*007a*/ 	.short	(.L_27 - .L_26)
.L_26:
        /*007c*/ 	.word	0x00000000
        /*0080*/ 	.short	0x0006
        /*0082*/ 	.short	0x0030
        /*0084*/ 	.byte	0x00, 0xf4, 0x21, 0x00


	//----- nvinfo : EIATTR_KPARAM_INFO
	.align		4
.L_27:
        /*0088*/ 	.byte	0x04, 0x17
        /*008a*/ 	.short	(.L_29 - .L_28)
.L_28:
        /*008c*/ 	.word	0x00000000
        /*0090*/ 	.short	0x0005
        /*0092*/ 	.short	0x0028
        /*0094*/ 	.byte	0x00, 0xf4, 0x21, 0x00


	//----- nvinfo : EIATTR_KPARAM_INFO
	.align		4
.L_29:
        /*0098*/ 	.byte	0x04, 0x17
        /*009a*/ 	.short	(.L_31 - .L_30)
.L_30:
        /*009c*/ 	.word	0x00000000
        /*00a0*/ 	.short	0x0004
        /*00a2*/ 	.short	0x0020
        /*00a4*/ 	.byte	0x00, 0xf4, 0x21, 0x00


	//----- nvinfo : EIATTR_KPARAM_INFO
	.align		4
.L_31:
        /*00a8*/ 	.byte	0x04, 0x17
        /*00aa*/ 	.short	(.L_33 - .L_32)
.L_32:
        /*00ac*/ 	.word	0x00000000
        /*00b0*/ 	.short	0x0003
        /*00b2*/ 	.short	0x0018
        /*00b4*/ 	.byte	0x00, 0xf4, 0x21, 0x00


	//----- nvinfo : EIATTR_KPARAM_INFO
	.align		4
.L_33:
        /*00b8*/ 	.byte	0x04, 0x17
        /*00ba*/ 	.short	(.L_35 - .L_34)
.L_34:
        /*00bc*/ 	.word	0x00000000
        /*00c0*/ 	.short	0x0002
        /*00c2*/ 	.short	0x0010
        /*00c4*/ 	.byte	0x00, 0xf4, 0x21, 0x00


	//----- nvinfo : EIATTR_KPARAM_INFO
	.align		4
.L_35:
        /*00c8*/ 	.byte	0x04, 0x17
        /*00ca*/ 	.short	(.L_37 - .L_36)
.L_36:
        /*00cc*/ 	.word	0x00000000
        /*00d0*/ 	.short	0x0001
        /*00d2*/ 	.short	0x0008
        /*00d4*/ 	.byte	0x00, 0xf4, 0x21, 0x00


	//----- nvinfo : EIATTR_KPARAM_INFO
	.align		4
.L_37:
        /*00d8*/ 	.byte	0x04, 0x17
        /*00da*/ 	.short	(.L_39 - .L_38)
.L_38:
        /*00dc*/ 	.word	0x00000000
        /*00e0*/ 	.short	0x0000
        /*00e2*/ 	.short	0x0000
        /*00e4*/ 	.byte	0x00, 0xf4, 0x21, 0x00


	//----- nvinfo : EIATTR_SPARSE_MMA_MASK
	.align		4
.L_39:
        /*00e8*/ 	.byte	0x03, 0x50
        /*00ea*/ 	.short	0x0000


	//----- nvinfo : EIATTR_MAXREG_COUNT
	.align		4
        /*00ec*/ 	.byte	0x03, 0x1b
        /*00ee*/ 	.short	0x00ff


	//----- nvinfo : EIATTR_EXIT_INSTR_OFFSETS
	.align		4
        /*00f0*/ 	.byte	0x04, 0x1c
        /*00f2*/ 	.short	(.L_41 - .L_40)


	//   ....[0]....
.L_40:
        /*00f4*/ 	.word	0x00000580


	//   ....[1]....
        /*00f8*/ 	.word	0x000005a0


	//----- nvinfo : EIATTR_REQNTID
	.align		4
.L_41:
        /*00fc*/ 	.byte	0x04, 0x10
        /*00fe*/ 	.short	(.L_43 - .L_42)
.L_42:
        /*0100*/ 	.word	0x00000080
        /*0104*/ 	.word	0x00000001
        /*0108*/ 	.word	0x00000001


	//----- nvinfo : EIATTR_CBANK_PARAM_SIZE
	.align		4
.L_43:
        /*010c*/ 	.byte	0x03, 0x19
        /*010e*/ 	.short	0x006c


	//----- nvinfo : EIATTR_PARAM_CBANK
	.align		4
        /*0110*/ 	.byte	0x04, 0x0a
        /*0112*/ 	.short	(.L_45 - .L_44)
	.align		4
.L_44:
        /*0114*/ 	.word	index@(.nv.constant0.triton_poi_fused__native_batch_norm_legit_no_training_add_convolution_42)
        /*0118*/ 	.short	0x0210
        /*011a*/ 	.short	0x006c


	//----- nvinfo : EIATTR_SW_WAR
	.align		4
.L_45:
        /*011c*/ 	.byte	0x04, 0x36
        /*011e*/ 	.short	(.L_47 - .L_46)
.L_46:
        /*0120*/ 	.word	0x00000008
.L_47:


//--------------------- .nv.callgraph             --------------------------
	.section	.nv.callgraph,"",@"SHT_CUDA_CALLGRAPH"
	.align	4
	.sectionentsize	8
	.align		4
        /*0000*/ 	.word	0x00000000
	.align		4
        /*0004*/ 	.word	0xffffffff
	.align		4
        /*0008*/ 	.word	0x00000000
	.align		4
        /*000c*/ 	.word	0xfffffffe
	.align		4
        /*0010*/ 	.word	0x00000000
	.align		4
        /*0014*/ 	.word	0xfffffffd
	.align		4
        /*0018*/ 	.word	0x00000000
	.align		4
        /*001c*/ 	.word	0xfffffffc


//--------------------- .nv.constant4             --------------------------
	.section	.nv.constant4,"a",@progbits
	.align	8
	.align		8
.nv.constant4:
        /*0000*/ 	.dword	_$_str
	.align		8
        /*0008*/ 	.dword	_$_str_$_2


//--------------------- .text.triton_poi_fused__native_batch_norm_legit_no_training_add_convolution_42 --------------------------
	.section	.text.triton_poi_fused__native_batch_norm_legit_no_training_add_convolution_42,"ax",@progbits
	.align	128
        .global         triton_poi_fused__native_batch_norm_legit_no_training_add_convolution_42
        .type           triton_poi_fused__native_batch_norm_legit_no_training_add_convolution_42,@function
        .size           triton_poi_fused__native_batch_norm_legit_no_training_add_convolution_42,(.L_x_1 - triton_poi_fused__native_batch_norm_legit_no_training_add_convolution_42)
        .other          triton_poi_fused__native_batch_norm_legit_no_training_add_convolution_42,@"STO_CUDA_ENTRY STV_DEFAULT"
triton_poi_fused__native_batch_norm_legit_no_training_add_convolution_42:
.text.triton_poi_fused__native_batch_norm_legit_no_training_add_convolution_42:
[----:B------:R-:W0:Y:S01]  /*0000*/  LDC R1, c[0x0][0x28] ;  /* 0x00000a00ff017b82 */ /* 0x000e220000000800 */
[----:B------:R-:W1:Y:S07]  /*0010*/  S2R R4, SR_TID.X ;  /* 0x0000000000047919 */ /* 0x000e6e0000002100 */
[----:B------:R-:W2:Y:S01]  /*0020*/  LDC.64 R12, c[0x0][0x238] ;  /* 0x00008e00ff0c7b82 */ /* 0x000ea20000000a00 */
[----:B------:R-:W-:Y:S02]  /*0030*/  CS2R R6, SRZ ;  /* 0x0000000000067805 */ /* 0x000fe4000001ff00 */
[----:B------:R-:W-:Y:S01]  /*0040*/  CS2R R22, SRZ ;  /* 0x0000000000167805 */ /* 0x000fe2000001ff00 */
[----:B------:R-:W3:Y:S01]  /*0050*/  S2R R3, SR_CTAID.X ;  /* 0x0000000000037919 */ /* 0x000ee20000002500 */
[----:B------:R-:W-:-:S03]  /*0060*/  ULDC.64 UR4, c[0x0][0x208] ;  /* 0x0000820000047ab9 */ /* 0x000fc60000000a00 */
[----:B------:R-:W4:Y:S08]  /*0070*/  LDC.64 R16, c[0x0][0x258] ;  /* 0x00009600ff107b82 */ /* 0x000f300000000a00 */
[----:B------:R-:W5:Y:S08]  /*0080*/  LDC.64 R28, c[0x0][0x228] ;  /* 0x00008a00ff1c7b82 */ /* 0x000f700000000a00 */
[----:B------:R-:W5:Y:S01]  /*0090*/  LDC.64 R8, c[0x0][0x210] ;  /* 0x00008400ff087b82 */ /* 0x000f620000000a00 */
[----:B-1----:R-:W-:-:S07]  /*00a0*/  LOP3.LUT R4, R4, 0x7f, RZ, 0xc0, !PT ;  /* 0x0000007f04047812 */ /* 0x002fce00078ec0ff */
[----:B------:R-:W1:Y:S01]  /*00b0*/  LDC.64 R10, c[0x0][0x218] ;  /* 0x00008600ff0a7b82 */ /* 0x000e620000000a00 */
[----:B---3--:R-:W-:-:S04]  /*00c0*/  LEA R4, R3, R4, 0x7 ;  /* 0x0000000403047211 */ /* 0x008fc800078e38ff */
[C---:B------:R-:W-:Y:S01]  /*00d0*/  ISETP.GE.AND P4, PT, R4.reuse, 0x5140, PT ;  /* 0x000051400400780c */ /* 0x040fe20003f86270 */
[----:B------:R-:W-:Y:S02]  /*00e0*/  IMAD.HI R0, R4, 0x64d319ff, RZ ;  /* 0x64d319ff04007827 */ /* 0x000fe400078e02ff */
[----:B------:R-:W3:Y:S03]  /*00f0*/  LDC.64 R26, c[0x0][0x230] ;  /* 0x00008c00ff1a7b82 */ /* 0x000ee60000000a00 */
[----:B------:R-:W-:-:S04]  /*0100*/  SHF.R.U32.HI R3, RZ, 0x1f, R0 ;  /* 0x0000001fff037819 */ /* 0x000fc80000011600 */
[----:B------:R-:W-:Y:S01]  /*0110*/  LEA.HI.SX32 R3, R0, R3, 0x19 ;  /* 0x0000000300037211 */ /* 0x000fe200078fcaff */
[----:B------:R-:W1:Y:S04]  /*0120*/  LDC.64 R20, c[0x0][0x250] ;  /* 0x00009400ff147b82 */ /* 0x000e680000000a00 */
[----:B------:R-:W-:-:S04]  /*0130*/  IMAD R25, R3, -0x145, R4 ;  /* 0xfffffebb03197824 */ /* 0x000fc800078e0204 */
[C---:B--2---:R-:W-:Y:S01]  /*0140*/  IMAD.WIDE R12, R25.reuse, 0x4, R12 ;  /* 0x00000004190c7825 */ /* 0x044fe200078e020c */
[----:B------:R-:W2:Y:S03]  /*0150*/  LDC.64 R2, c[0x0][0x220] ;  /* 0x00008800ff027b82 */ /* 0x000ea60000000a00 */
[----:B----4-:R-:W-:Y:S01]  /*0160*/  IMAD.WIDE R16, R25, 0x4, R16 ;  /* 0x0000000419107825 */ /* 0x010fe200078e0210 */
[----:B------:R4:W3:Y:S04]  /*0170*/  @!P4 LDG.E.EL R6, desc[UR4][R12.64] ;  /* 0x000000040c06c981 */ /* 0x0008e8000c2e1900 */
[----:B------:R1:W3:Y:S01]  /*0180*/  @!P4 LDG.E.EL R23, desc[UR4][R16.64] ;  /* 0x000000041017c981 */ /* 0x0002e2000c2e1900 */
[----:B------:R-:W3:Y:S01]  /*0190*/  LDC.64 R14, c[0x0][0x248] ;  /* 0x00009200ff0e7b82 */ /* 0x000ee20000000a00 */
[----:B------:R-:W-:-:S07]  /*01a0*/  HFMA2.MMA R5, -RZ, RZ, 0, 0 ;  /* 0x00000000ff057435 */ /* 0x000fce00000001ff */
[----:B----4-:R-:W4:Y:S08]  /*01b0*/  LDC.64 R12, c[0x0][0x240] ;  /* 0x00009000ff0c7b82 */ /* 0x010f300000000a00 */
[----:B------:R-:W3:Y:S01]  /*01c0*/  LDC.64 R18, c[0x0][0x268] ;  /* 0x00009a00ff127b82 */ /* 0x000ee20000000a00 */
[----:B--2---:R-:W-:Y:S01]  /*01d0*/  IMAD.WIDE R2, R25, 0x4, R2 ;  /* 0x0000000419027825 */ /* 0x004fe200078e0202 */
[----:B------:R-:W-:-:S04]  /*01e0*/  MOV R0, RZ ;  /* 0x000000ff00007202 */ /* 0x000fc80000000f00 */
[----:B------:R2:W3:Y:S01]  /*01f0*/  @!P4 LDG.E.EL R5, desc[UR4][R2.64] ;  /* 0x000000040205c981 */ /* 0x0004e2000c2e1900 */
[----:B-----5:R-:W-:Y:S01]  /*0200*/  IMAD.WIDE R28, R25, 0x4, R28 ;  /* 0x00000004191c7825 */ /* 0x020fe200078e021c */
[----:B01----:R-:W0:Y:S03]  /*0210*/  LDC.64 R16, c[0x0][0x260] ;  /* 0x00009800ff107b82 */ /* 0x003e260000000a00 */
[C---:B------:R-:W-:Y:S01]  /*0220*/  IMAD.WIDE R8, R4.reuse, 0x4, R8 ;  /* 0x0000000404087825 */ /* 0x040fe200078e0208 */
[----:B------:R-:W5:Y:S03]  /*0230*/  @!P4 LDG.E.EL R7, desc[UR4][R28.64] ;  /* 0x000000041c07c981 */ /* 0x000f66000c2e1900 */
[----:B------:R-:W-:Y:S01]  /*0240*/  IMAD.WIDE R10, R4, 0x4, R10 ;  /* 0x00000004040a7825 */ /* 0x000fe200078e020a */
[----:B--2---:R-:W-:-:S03]  /*0250*/  CS2R R2, SRZ ;  /* 0x0000000000027805 */ /* 0x004fc6000001ff00 */
[C---:B---3--:R-:W-:Y:S01]  /*0260*/  IMAD.WIDE R26, R25.reuse, 0x4, R26 ;  /* 0x00000004191a7825 */ /* 0x048fe200078e021a */
[----:B------:R-:W5:Y:S03]  /*0270*/  @!P4 LDG.E R0, desc[UR4][R10.64] ;  /* 0x000000040a00c981 */ /* 0x000f66000c1e1900 */
[C---:B------:R-:W-:Y:S01]  /*0280*/  IMAD.WIDE R20, R25.reuse, 0x4, R20 ;  /* 0x0000000419147825 */ /* 0x040fe200078e0214 */
[----:B------:R-:W2:Y:S03]  /*0290*/  @!P4 LDG.E R2, desc[UR4][R8.64] ;  /* 0x000000040802c981 */ /* 0x000ea6000c1e1900 */
[C---:B----4-:R-:W-:Y:S01]  /*02a0*/  IMAD.WIDE R12, R25.reuse, 0x4, R12 ;  /* 0x00000004190c7825 */ /* 0x050fe200078e020c */
[----:B------:R1:W3:Y:S03]  /*02b0*/  @!P4 LDG.E.EL R22, desc[UR4][R26.64] ;  /* 0x000000041a16c981 */ /* 0x0002e6000c2e1900 */
[C---:B------:R-:W-:Y:S01]  /*02c0*/  IMAD.WIDE R14, R25.reuse, 0x4, R14 ;  /* 0x00000004190e7825 */ /* 0x040fe200078e020e */
[----:B------:R-:W4:Y:S03]  /*02d0*/  @!P4 LDG.E.EL R3, desc[UR4][R20.64] ;  /* 0x000000041403c981 */ /* 0x000f26000c2e1900 */
[----:B0-----:R-:W-:Y:S01]  /*02e0*/  IMAD.WIDE R16, R25, 0x4, R16 ;  /* 0x0000000419107825 */ /* 0x001fe200078e0210 */
[----:B-1----:R-:W-:-:S03]  /*02f0*/  CS2R R26, SRZ ;  /* 0x00000000001a7805 */ /* 0x002fc6000001ff00 */
[----:B------:R-:W-:Y:S01]  /*0300*/  IMAD.WIDE R18, R25, 0x4, R18 ;  /* 0x0000000419127825 */ /* 0x000fe200078e0212 */
[----:B------:R-:W-:Y:S02]  /*0310*/  CS2R R24, SRZ ;  /* 0x0000000000187805 */ /* 0x000fe4000001ff00 */
[----:B------:R0:W4:Y:S04]  /*0320*/  @!P4 LDG.E.EL R26, desc[UR4][R12.64] ;  /* 0x000000040c1ac981 */ /* 0x000128000c2e1900 */
[----:B------:R1:W4:Y:S04]  /*0330*/  @!P4 LDG.E.EL R25, desc[UR4][R14.64] ;  /* 0x000000040e19c981 */ /* 0x000328000c2e1900 */
[----:B------:R2:W4:Y:S01]  /*0340*/  @!P4 LDG.E.EL R27, desc[UR4][R16.64] ;  /* 0x00000004101bc981 */ /* 0x000522000c2e1900 */
[----:B0-----:R-:W0:Y:S03]  /*0350*/  LDC.64 R12, c[0x0][0x270] ;  /* 0x00009c00ff0c7b82 */ /* 0x001e260000000a00 */
[----:B------:R-:W4:Y:S01]  /*0360*/  @!P4 LDG.E.EL R24, desc[UR4][R18.64] ;  /* 0x000000041218c981 */ /* 0x000f22000c2e1900 */
[----:B0-----:R-:W-:-:S04]  /*0370*/  IMAD.WIDE R12, R4, 0x4, R12 ;  /* 0x00000004040c7825 */ /* 0x001fc800078e020c */
[----:B------:R-:W-:Y:S01]  /*0380*/  FADD R6, R6, 9.9999997473787516356e-06 ;  /* 0x3727c5ac06067421 */ /* 0x000fe20000000000 */
[----:B------:R-:W-:-:S03]  /*0390*/  FADD R23, R23, 9.9999997473787516356e-06 ;  /* 0x3727c5ac17177421 */ /* 0x000fc60000000000 */
[----:B------:R-:W0:Y:S08]  /*03a0*/  MUFU.SQRT R20, R6 ;  /* 0x0000000600147308 */ /* 0x000e300000002000 */
[----:B------:R-:W1:Y:S01]  /*03b0*/  MUFU.SQRT R21, R23 ;  /* 0x0000001700157308 */ /* 0x000e620000002000 */
[C---:B0-----:R-:W-:Y:S02]  /*03c0*/  FSETP.GT.AND P0, PT, R20.reuse, 8.50705917302346158658e+37, PT ;  /* 0x7e8000001400780b */ /* 0x041fe40003f04000 */
[----:B------:R-:W-:-:S02]  /*03d0*/  FSETP.GEU.AND P2, PT, R20, 1.175494350822287508e-38, PT ;  /* 0x008000001400780b */ /* 0x000fc40003f4e000 */
[C---:B-1----:R-:W-:Y:S02]  /*03e0*/  FSETP.GT.AND P1, PT, R21.reuse, 8.50705917302346158658e+37, PT ;  /* 0x7e8000001500780b */ /* 0x042fe40003f24000 */
[----:B------:R-:W-:-:S07]  /*03f0*/  FSETP.GEU.AND P3, PT, R21, 1.175494350822287508e-38, PT ;  /* 0x008000001500780b */ /* 0x000fce0003f6e000 */
[----:B------:R-:W-:Y:S01]  /*0400*/  @P0 FMUL R20, R20, 0.25 ;  /* 0x3e80000014140820 */ /* 0x000fe20000400000 */
[----:B------:R-:W-:-:S03]  /*0410*/  HFMA2.MMA R6, -RZ, RZ, 1.625, 0 ;  /* 0x3e800000ff067435 */ /* 0x000fc600000001ff */
[----:B------:R-:W-:Y:S01]  /*0420*/  @!P2 FMUL R20, R20, 16777216 ;  /* 0x4b8000001414a820 */ /* 0x000fe20000400000 */
[----:B------:R-:W-:-:S04]  /*0430*/  @P1 FMUL R21, R21, 0.25 ;  /* 0x3e80000015151820 */ /* 0x000fc80000400000 */
[----:B------:R-:W-:Y:S01]  /*0440*/  @!P3 FMUL R21, R21, 16777216 ;  /* 0x4b8000001515b820 */ /* 0x000fe20000400000 */
[----:B------:R-:W0:Y:S01]  /*0450*/  MUFU.RCP R20, R20 ;  /* 0x0000001400147308 */ /* 0x000e220000001000 */
[----:B------:R-:W-:-:S07]  /*0460*/  FSEL R15, R6, 1, P0 ;  /* 0x3f800000060f7808 */ /* 0x000fce0000000000 */
[----:B------:R-:W1:Y:S01]  /*0470*/  MUFU.RCP R21, R21 ;  /* 0x0000001500157308 */ /* 0x000e620000001000 */
[----:B------:R-:W-:Y:S01]  /*0480*/  FSEL R6, R6, 1, P1 ;  /* 0x3f80000006067808 */ /* 0x000fe20000800000 */
[----:B------:R-:W-:Y:S01]  /*0490*/  @!P2 FMUL R15, R15, 16777216 ;  /* 0x4b8000000f0fa820 */ /* 0x000fe20000400000 */
[----:B--2---:R-:W-:Y:S01]  /*04a0*/  FADD R17, R5, R2 ;  /* 0x0000000205117221 */ /* 0x004fe20000000000 */
[----:B-----5:R-:W-:Y:S02]  /*04b0*/  FADD R0, R7, R0 ;  /* 0x0000000007007221 */ /* 0x020fe40000000000 */
[----:B------:R-:W-:Y:S01]  /*04c0*/  @!P3 FMUL R6, R6, 16777216 ;  /* 0x4b8000000606b820 */ /* 0x000fe20000400000 */
[----:B0-----:R-:W-:Y:S01]  /*04d0*/  FMUL R20, R20, R15 ;  /* 0x0000000f14147220 */ /* 0x001fe20000400000 */
[----:B---3--:R-:W-:Y:S01]  /*04e0*/  FADD R5, R17, -R22 ;  /* 0x8000001611057221 */ /* 0x008fe20000000000 */
[----:B----4-:R-:W-:Y:S01]  /*04f0*/  FADD R3, R0, -R3 ;  /* 0x8000000300037221 */ /* 0x010fe20000000000 */
[----:B-1----:R-:W-:-:S02]  /*0500*/  FMUL R6, R21, R6 ;  /* 0x0000000615067220 */ /* 0x002fc40000400000 */
[----:B------:R-:W-:Y:S02]  /*0510*/  FMUL R20, R20, R5 ;  /* 0x0000000514147220 */ /* 0x000fe40000400000 */
[----:B------:R-:W-:Y:S02]  /*0520*/  FMUL R3, R6, R3 ;  /* 0x0000000306037220 */ /* 0x000fe40000400000 */
[----:B------:R-:W-:Y:S01]  /*0530*/  FFMA R20, R20, R26, R25 ;  /* 0x0000001a14147223 */ /* 0x000fe20000000019 */
[----:B------:R0:W-:Y:S01]  /*0540*/  @!P4 STG.E desc[UR4][R8.64], R17 ;  /* 0x000000110800c986 */ /* 0x0001e2000c101904 */
[----:B------:R-:W-:-:S03]  /*0550*/  FFMA R3, R3, R27, R24 ;  /* 0x0000001b03037223 */ /* 0x000fc60000000018 */
[----:B------:R0:W-:Y:S01]  /*0560*/  @!P4 STG.E desc[UR4][R10.64], R0 ;  /* 0x000000000a00c986 */ /* 0x0001e2000c101904 */
[----:B------:R-:W-:Y:S01]  /*0570*/  FADD R3, R20, R3 ;  /* 0x0000000314037221 */ /* 0x000fe20000000000 */
[----:B0-----:R-:W-:Y:S06]  /*0580*/  @P4 EXIT ;  /* 0x000000000000494d */ /* 0x001fec0003800000 */
[----:B------:R-:W-:Y:S01]  /*0590*/  STG.E desc[UR4][R12.64], R3 ;  /* 0x000000030c007986 */ /* 0x000fe2000c101904 */
[----:B------:R-:W-:Y:S05]  /*05a0*/  EXIT ;  /* 0x000000000000794d */ /* 0x000fea0003800000 */
.L_x_0:
[----:B------:R-:W-:-:S00]  /*05b0*/  BRA `(.L_x_0) ;  /* 0xfffffffc00fc7947 */ /* 0x000fc0000383ffff */
[----:B------:R-:W-:-:S00]  /*05c0*/  NOP ;  /* 0x0000000000007918 */ /* 0x000fc00000000000 */
        /* <DEDUP_REMOVED lines=11> */
.L_x_1:


//--------------------- .nv.global.init           --------------------------
	.section	.nv.global.init,"aw",@progbits
.nv.global.init:
	.type		_$_str,@object
	.size		_$_str,(_$_str_$_2 - _$_str)
_$_str:
        /*0000*/ 	.byte	0x5f, 0x5f, 0x43, 0x55, 0x44, 0x41, 0x5f, 0x46, 0x54, 0x5a, 0x00
	.type		_$_str_$_2,@object
	.size		_$_str_$_2,(.L_1 - _$_str_$_2)
_$_str_$_2:
        /*000b*/ 	.byte	0x5f, 0x5f, 0x43, 0x55, 0x44, 0x41, 0x5f, 0x50, 0x52, 0x45, 0x43, 0x5f, 0x53, 0x51, 0x52, 0x54
        /*001b*/ 	.byte	0x00
.L_1:


//--------------------- .nv.constant0.triton_poi_fused__native_batch_norm_legit_no_training_add_convolution_42 --------------------------
	.section	.nv.constant0.triton_poi_fused__native_batch_norm_legit_no_training_add_convolution_42,"a",@progbits
	.sectionflags	@""
	.align	4
.nv.constant0.triton_poi_fused__native_batch_norm_legit_no_training_add_convolution_42:
	.zero		636
